//
// Generated by NVIDIA NVVM Compiler
//
// Compiler Build ID: CL-36424714
// Cuda compilation tools, release 13.0, V13.0.88
// Based on NVVM 20.0.0
//

.version 9.0
.target sm_100
.address_size 64

	// .globl	_Z11d_multiply0PfS_S_

.visible .entry _Z11d_multiply0PfS_S_(
	.param .u64 .ptr .align 1 _Z11d_multiply0PfS_S__param_0,
	.param .u64 .ptr .align 1 _Z11d_multiply0PfS_S__param_1,
	.param .u64 .ptr .align 1 _Z11d_multiply0PfS_S__param_2
)
{
	.reg .pred 	%p<3>;
	.reg .b32 	%r<34>;
	.reg .b32 	%f<52>;
	.reg .b64 	%rd<43>;

	ld.param.u64 	%rd3, [_Z11d_multiply0PfS_S__param_0];
	ld.param.u64 	%rd4, [_Z11d_multiply0PfS_S__param_1];
	ld.param.u64 	%rd5, [_Z11d_multiply0PfS_S__param_2];
	mov.u32 	%r6, %ntid.y;
	mov.u32 	%r7, %ctaid.y;
	mov.u32 	%r8, %tid.y;
	mad.lo.s32 	%r1, %r6, %r7, %r8;
	mov.u32 	%r9, %ntid.x;
	mov.u32 	%r10, %ctaid.x;
	mov.u32 	%r11, %tid.x;
	mad.lo.s32 	%r2, %r9, %r10, %r11;
	or.b32  	%r12, %r1, %r2;
	setp.gt.u32 	%p1, %r12, 1023;
	@%p1 bra 	$L__BB0_4;
	cvta.to.global.u64 	%rd1, %rd4;
	shl.b32 	%r3, %r1, 10;
	cvta.to.global.u64 	%rd2, %rd3;
	mov.b32 	%r33, 0;
	mov.f32 	%f51, 0f00000000;
$L__BB0_2:
	add.s32 	%r14, %r3, %r33;
	mul.wide.u32 	%rd6, %r14, 4;
	add.s64 	%rd7, %rd2, %rd6;
	ld.global.f32 	%f4, [%rd7];
	shl.b32 	%r15, %r33, 10;
	add.s32 	%r16, %r15, %r2;
	mul.wide.u32 	%rd8, %r16, 4;
	add.s64 	%rd9, %rd1, %rd8;
	ld.global.f32 	%f5, [%rd9];
	fma.rn.f32 	%f6, %f4, %f5, %f51;
	ld.global.f32 	%f7, [%rd7+4];
	add.s32 	%r17, %r16, 1024;
	mul.wide.u32 	%rd10, %r17, 4;
	add.s64 	%rd11, %rd1, %rd10;
	ld.global.f32 	%f8, [%rd11];
	fma.rn.f32 	%f9, %f7, %f8, %f6;
	ld.global.f32 	%f10, [%rd7+8];
	add.s32 	%r18, %r16, 2048;
	mul.wide.u32 	%rd12, %r18, 4;
	add.s64 	%rd13, %rd1, %rd12;
	ld.global.f32 	%f11, [%rd13];
	fma.rn.f32 	%f12, %f10, %f11, %f9;
	ld.global.f32 	%f13, [%rd7+12];
	add.s32 	%r19, %r16, 3072;
	mul.wide.u32 	%rd14, %r19, 4;
	add.s64 	%rd15, %rd1, %rd14;
	ld.global.f32 	%f14, [%rd15];
	fma.rn.f32 	%f15, %f13, %f14, %f12;
	ld.global.f32 	%f16, [%rd7+16];
	add.s32 	%r20, %r16, 4096;
	mul.wide.u32 	%rd16, %r20, 4;
	add.s64 	%rd17, %rd1, %rd16;
	ld.global.f32 	%f17, [%rd17];
	fma.rn.f32 	%f18, %f16, %f17, %f15;
	ld.global.f32 	%f19, [%rd7+20];
	add.s32 	%r21, %r16, 5120;
	mul.wide.u32 	%rd18, %r21, 4;
	add.s64 	%rd19, %rd1, %rd18;
	ld.global.f32 	%f20, [%rd19];
	fma.rn.f32 	%f21, %f19, %f20, %f18;
	ld.global.f32 	%f22, [%rd7+24];
	add.s32 	%r22, %r16, 6144;
	mul.wide.u32 	%rd20, %r22, 4;
	add.s64 	%rd21, %rd1, %rd20;
	ld.global.f32 	%f23, [%rd21];
	fma.rn.f32 	%f24, %f22, %f23, %f21;
	ld.global.f32 	%f25, [%rd7+28];
	add.s32 	%r23, %r16, 7168;
	mul.wide.u32 	%rd22, %r23, 4;
	add.s64 	%rd23, %rd1, %rd22;
	ld.global.f32 	%f26, [%rd23];
	fma.rn.f32 	%f27, %f25, %f26, %f24;
	ld.global.f32 	%f28, [%rd7+32];
	add.s32 	%r24, %r16, 8192;
	mul.wide.u32 	%rd24, %r24, 4;
	add.s64 	%rd25, %rd1, %rd24;
	ld.global.f32 	%f29, [%rd25];
	fma.rn.f32 	%f30, %f28, %f29, %f27;
	ld.global.f32 	%f31, [%rd7+36];
	add.s32 	%r25, %r16, 9216;
	mul.wide.u32 	%rd26, %r25, 4;
	add.s64 	%rd27, %rd1, %rd26;
	ld.global.f32 	%f32, [%rd27];
	fma.rn.f32 	%f33, %f31, %f32, %f30;
	ld.global.f32 	%f34, [%rd7+40];
	add.s32 	%r26, %r16, 10240;
	mul.wide.u32 	%rd28, %r26, 4;
	add.s64 	%rd29, %rd1, %rd28;
	ld.global.f32 	%f35, [%rd29];
	fma.rn.f32 	%f36, %f34, %f35, %f33;
	ld.global.f32 	%f37, [%rd7+44];
	add.s32 	%r27, %r16, 11264;
	mul.wide.u32 	%rd30, %r27, 4;
	add.s64 	%rd31, %rd1, %rd30;
	ld.global.f32 	%f38, [%rd31];
	fma.rn.f32 	%f39, %f37, %f38, %f36;
	ld.global.f32 	%f40, [%rd7+48];
	add.s32 	%r28, %r16, 12288;
	mul.wide.u32 	%rd32, %r28, 4;
	add.s64 	%rd33, %rd1, %rd32;
	ld.global.f32 	%f41, [%rd33];
	fma.rn.f32 	%f42, %f40, %f41, %f39;
	ld.global.f32 	%f43, [%rd7+52];
	add.s32 	%r29, %r16, 13312;
	mul.wide.u32 	%rd34, %r29, 4;
	add.s64 	%rd35, %rd1, %rd34;
	ld.global.f32 	%f44, [%rd35];
	fma.rn.f32 	%f45, %f43, %f44, %f42;
	ld.global.f32 	%f46, [%rd7+56];
	add.s32 	%r30, %r16, 14336;
	mul.wide.u32 	%rd36, %r30, 4;
	add.s64 	%rd37, %rd1, %rd36;
	ld.global.f32 	%f47, [%rd37];
	fma.rn.f32 	%f48, %f46, %f47, %f45;
	ld.global.f32 	%f49, [%rd7+60];
	add.s32 	%r31, %r16, 15360;
	mul.wide.u32 	%rd38, %r31, 4;
	add.s64 	%rd39, %rd1, %rd38;
	ld.global.f32 	%f50, [%rd39];
	fma.rn.f32 	%f51, %f49, %f50, %f48;
	add.s32 	%r33, %r33, 16;
	setp.ne.s32 	%p2, %r33, 1024;
	@%p2 bra 	$L__BB0_2;
	add.s32 	%r32, %r3, %r2;
	cvta.to.global.u64 	%rd40, %rd5;
	mul.wide.u32 	%rd41, %r32, 4;
	add.s64 	%rd42, %rd40, %rd41;
	st.global.f32 	[%rd42], %f51;
$L__BB0_4:
	ret;

}


// ===== COMPILED SASS (sm_100) =====

	.target	sm_100

	.elftype	@"ET_EXEC"


//--------------------- .note.nv.tkinfo           --------------------------
	.section	.note.nv.tkinfo,"",@"SHT_NOTE"
	.sectionflags	@"SHF_NOTE_NV_TKINFO"
	.tkinfo
        /*0018*/ 	.word	0x00000002
        /*0030*/ 	.string	""
        /*0030*/ 	.string	"ptxas"
        /*0030*/ 	.string	"Cuda compilation tools, release 13.0, V13.0.88"
        /*0030*/ 	.string	"Build cuda_13.0.r13.0/compiler.36424714_0"
        /*0030*/ 	.string	"-arch sm_100 -m 64 "



//--------------------- .note.nv.cuinfo           --------------------------
	.section	.note.nv.cuinfo,"",@"SHT_NOTE"
	.sectionflags	@"SHF_NOTE_NV_CUINFO"
        /*0018*/ 	.short	0x0002
        /*001a*/ 	.short	0x0064
        /*001c*/ 	.short	0x0082
	.zero		2


//--------------------- .nv.info                  --------------------------
	.section	.nv.info,"",@"SHT_CUDA_INFO"
	.align	4


	//----- nvinfo : EIATTR_REGCOUNT
	.align		4
        /*0000*/ 	.byte	0x04, 0x2f
        /*0002*/ 	.short	(.L_1 - .L_0)
	.align		4
.L_0:
        /*0004*/ 	.word	index@(_Z11d_multiply0PfS_S_)
        /*0008*/ 	.word	0x00000020


	//----- nvinfo : EIATTR_FRAME_SIZE
	.align		4
.L_1:
        /*000c*/ 	.byte	0x04, 0x11
        /*000e*/ 	.short	(.L_3 - .L_2)
	.align		4
.L_2:
        /*0010*/ 	.word	index@(_Z11d_multiply0PfS_S_)
        /*0014*/ 	.word	0x00000000


	//----- nvinfo : EIATTR_MIN_STACK_SIZE
	.align		4
.L_3:
        /*0018*/ 	.byte	0x04, 0x12
        /*001a*/ 	.short	(.L_5 - .L_4)
	.align		4
.L_4:
        /*001c*/ 	.word	index@(_Z11d_multiply0PfS_S_)
        /*0020*/ 	.word	0x00000000
.L_5:


//--------------------- .nv.compat                --------------------------
	.section	.nv.compat,"",@"SHT_CUDA_COMPAT_INFO"
	.align	4
        /*0000*/ 	.byte	0x02, 0x09, 0x00, 0x00, 0x02, 0x02, 0x01, 0x00, 0x02, 0x05, 0x05, 0x00, 0x03, 0x07, 0x01, 0x01
        /*0010*/ 	.byte	0x02, 0x03, 0x00, 0x00, 0x02, 0x06, 0x01, 0x00, 0x04, 0x0b, 0x08, 0x00, 0x09, 0x00, 0x00, 0x00
        /*0020*/ 	.byte	0x00, 0x00, 0x00, 0x00


//--------------------- .nv.info._Z11d_multiply0PfS_S_ --------------------------
	.section	.nv.info._Z11d_multiply0PfS_S_,"",@"SHT_CUDA_INFO"
	.sectionflags	@""
	.align	4


	//----- nvinfo : EIATTR_CUDA_API_VERSION
	.align		4
        /*0000*/ 	.byte	0x04, 0x37
        /*0002*/ 	.short	(.L_7 - .L_6)
.L_6:
        /*0004*/ 	.word	0x00000082


	//----- nvinfo : EIATTR_KPARAM_INFO
	.align		4
.L_7:
        /*0008*/ 	.byte	0x04, 0x17
        /*000a*/ 	.short	(.L_9 - .L_8)
.L_8:
        /*000c*/ 	.word	0x00000000
        /*0010*/ 	.short	0x0002
        /*0012*/ 	.short	0x0010
        /*0014*/ 	.byte	0x00, 0xf5, 0x21, 0x00


	//----- nvinfo : EIATTR_KPARAM_INFO
	.align		4
.L_9:
        /*0018*/ 	.byte	0x04, 0x17
        /*001a*/ 	.short	(.L_11 - .L_10)
.L_10:
        /*001c*/ 	.word	0x00000000
        /*0020*/ 	.short	0x0001
        /*0022*/ 	.short	0x0008
        /*0024*/ 	.byte	0x00, 0xf5, 0x21, 0x00


	//----- nvinfo : EIATTR_KPARAM_INFO
	.align		4
.L_11:
        /*0028*/ 	.byte	0x04, 0x17
        /*002a*/ 	.short	(.L_13 - .L_12)
.L_12:
        /*002c*/ 	.word	0x00000000
        /*0030*/ 	.short	0x0000
        /*0032*/ 	.short	0x0000
        /*0034*/ 	.byte	0x00, 0xf5, 0x21, 0x00


	//----- nvinfo : EIATTR_SPARSE_MMA_MASK
	.align		4
.L_13:
        /*0038*/ 	.byte	0x03, 0x50
        /*003a*/ 	.short	0x0000


	//----- nvinfo : EIATTR_MAXREG_COUNT
	.align		4
        /*003c*/ 	.byte	0x03, 0x1b
        /*003e*/ 	.short	0x00ff


	//----- nvinfo : EIATTR_MERCURY_ISA_VERSION
	.align		4
        /*0040*/ 	.byte	0x03, 0x5f
        /*0042*/ 	.short	0x0101


	//----- nvinfo : EIATTR_VRC_CTA_INIT_COUNT
	.align		4
        /*0044*/ 	.byte	0x02, 0x4a
	.zero		1
	.zero		1


	//----- nvinfo : EIATTR_EXIT_INSTR_OFFSETS
	.align		4
        /*0048*/ 	.byte	0x04, 0x1c
        /*004a*/ 	.short	(.L_15 - .L_14)


	//   ....[0]....
.L_14:
        /*004c*/ 	.word	0x000000b0


	//   ....[1]....
        /*0050*/ 	.word	0x000006b0


	//----- nvinfo : EIATTR_CBANK_PARAM_SIZE
	.align		4
.L_15:
        /*0054*/ 	.byte	0x03, 0x19
        /*0056*/ 	.short	0x0018


	//----- nvinfo : EIATTR_PARAM_CBANK
	.align		4
        /*0058*/ 	.byte	0x04, 0x0a
        /*005a*/ 	.short	(.L_17 - .L_16)
	.align		4
.L_16:
        /*005c*/ 	.word	index@(.nv.constant0._Z11d_multiply0PfS_S_)
        /*0060*/ 	.short	0x0380
        /*0062*/ 	.short	0x0018


	//----- nvinfo : EIATTR_SW_WAR
	.align		4
.L_17:
        /*0064*/ 	.byte	0x04, 0x36
        /*0066*/ 	.short	(.L_19 - .L_18)
.L_18:
        /*0068*/ 	.word	0x00000008
.L_19:


//--------------------- .nv.callgraph             --------------------------
	.section	.nv.callgraph,"",@"SHT_CUDA_CALLGRAPH"
	.align	4
	.sectionentsize	8
	.align		4
        /*0000*/ 	.word	0x00000000
	.align		4
        /*0004*/ 	.word	0xffffffff
	.align		4
        /*0008*/ 	.word	0x00000000
	.align		4
        /*000c*/ 	.word	0xfffffffe
	.align		4
        /*0010*/ 	.word	0x00000000
	.align		4
        /*0014*/ 	.word	0xfffffffd
	.align		4
        /*0018*/ 	.word	0x00000000
	.align		4
        /*001c*/ 	.word	0xfffffffc


//--------------------- .text._Z11d_multiply0PfS_S_ --------------------------
	.section	.text._Z11d_multiply0PfS_S_,"ax",@progbits
	.align	128
        .global         _Z11d_multiply0PfS_S_
        .type           _Z11d_multiply0PfS_S_,@function
        .size           _Z11d_multiply0PfS_S_,(.L_x_2 - _Z11d_multiply0PfS_S_)
        .other          _Z11d_multiply0PfS_S_,@"STO_CUDA_ENTRY STV_DEFAULT"
_Z11d_multiply0PfS_S_:
.text._Z11d_multiply0PfS_S_:
[----:B------:R-:W-:Y:S01]  /*0000*/  LDC R1, c[0x0][0x37c] ;  /* 0x0000df00ff017b82 */ /* 0x000fe20000000800 */
[----:B------:R-:W0:Y:S01]  /*0010*/  S2R R14, SR_CTAID.Y ;  /* 0x00000000000e7919 */ /* 0x000e220000002600 */
[----:B------:R-:W0:Y:S01]  /*0020*/  LDCU UR4, c[0x0][0x364] ;  /* 0x00006c80ff0477ac */ /* 0x000e220008000800 */
[----:B------:R-:W0:Y:S01]  /*0030*/  S2R R3, SR_TID.Y ;  /* 0x0000000000037919 */ /* 0x000e220000002200 */
[----:B------:R-:W1:Y:S01]  /*0040*/  LDCU UR5, c[0x0][0x360] ;  /* 0x00006c00ff0577ac */ /* 0x000e620008000800 */
[----:B------:R-:W1:Y:S01]  /*0050*/  S2R R15, SR_CTAID.X ;  /* 0x00000000000f7919 */ /* 0x000e620000002500 */
[----:B------:R-:W1:Y:S01]  /*0060*/  S2R R0, SR_TID.X ;  /* 0x0000000000007919 */ /* 0x000e620000002100 */
[----:B0-----:R-:W-:Y:S02]  /*0070*/  IMAD R14, R14, UR4, R3 ;  /* 0x000000040e0e7c24 */ /* 0x001fe4000f8e0203 */
[----:B-1----:R-:W-:-:S05]  /*0080*/  IMAD R15, R15, UR5, R0 ;  /* 0x000000050f0f7c24 */ /* 0x002fca000f8e0200 */
[----:B------:R-:W-:-:S04]  /*0090*/  LOP3.LUT R0, R14, R15, RZ, 0xfc, !PT ;  /* 0x0000000f0e007212 */ /* 0x000fc800078efcff */
[----:B------:R-:W-:-:S13]  /*00a0*/  ISETP.GT.U32.AND P0, PT, R0, 0x3ff, PT ;  /* 0x000003ff0000780c */ /* 0x000fda0003f04070 */
[----:B------:R-:W-:Y:S05]  /*00b0*/  @P0 EXIT ;  /* 0x000000000000094d */ /* 0x000fea0003800000 */
[----:B------:R-:W-:Y:S01]  /*00c0*/  HFMA2 R16, -RZ, RZ, 0, 0 ;  /* 0x00000000ff107431 */ /* 0x000fe200000001ff */
[----:B------:R-:W-:Y:S01]  /*00d0*/  MOV R0, RZ ;  /* 0x000000ff00007202 */ /* 0x000fe20000000f00 */
[----:B------:R-:W0:Y:S01]  /*00e0*/  LDCU.64 UR4, c[0x0][0x358] ;  /* 0x00006b00ff0477ac */ /* 0x000e220008000a00 */
[----:B------:R-:W-:-:S05]  /*00f0*/  NOP ;  /* 0x0000000000007918 */ /* 0x000fca0000000000 */
.L_x_0:
[----:B------:R-:W1:Y:S01]  /*0100*/  LDC.64 R6, c[0x0][0x388] ;  /* 0x0000e200ff067b82 */ /* 0x000e620000000a00 */
[----:B------:R-:W-:Y:S02]  /*0110*/  LEA R19, R16, R15, 0xa ;  /* 0x0000000f10137211 */ /* 0x000fe400078e50ff */
[----:B------:R-:W-:Y:S02]  /*0120*/  LEA R3, R14, R16, 0xa ;  /* 0x000000100e037211 */ /* 0x000fe400078e50ff */
[----:B------:R-:W-:-:S03]  /*0130*/  IADD3 R13, PT, PT, R19, 0x400, RZ ;  /* 0x00000400130d7810 */ /* 0x000fc60007ffe0ff */
[----:B------:R-:W2:Y:S01]  /*0140*/  LDC.64 R4, c[0x0][0x380] ;  /* 0x0000e000ff047b82 */ /* 0x000ea20000000a00 */
[C---:B------:R-:W-:Y:S02]  /*0150*/  IADD3 R25, PT, PT, R19.reuse, 0x800, RZ ;  /* 0x0000080013197810 */ /* 0x040fe40007ffe0ff */
[C---:B------:R-:W-:Y:S01]  /*0160*/  IADD3 R9, PT, PT, R19.reuse, 0xc00, RZ ;  /* 0x00000c0013097810 */ /* 0x040fe20007ffe0ff */
[----:B-1----:R-:W-:-:S04]  /*0170*/  IMAD.WIDE.U32 R10, R19, 0x4, R6 ;  /* 0x00000004130a7825 */ /* 0x002fc800078e0006 */
[----:B------:R-:W-:Y:S01]  /*0180*/  IMAD.WIDE.U32 R12, R13, 0x4, R6 ;  /* 0x000000040d0c7825 */ /* 0x000fe200078e0006 */
[----:B0-----:R0:W3:Y:S03]  /*0190*/  LDG.E R28, desc[UR4][R10.64] ;  /* 0x000000040a1c7981 */ /* 0x0010e6000c1e1900 */
[----:B--2---:R-:W-:Y:S01]  /*01a0*/  IMAD.WIDE.U32 R4, R3, 0x4, R4 ;  /* 0x0000000403047825 */ /* 0x004fe200078e0004 */
[----:B------:R1:W2:Y:S04]  /*01b0*/  LDG.E R2, desc[UR4][R12.64] ;  /* 0x000000040c027981 */ /* 0x0002a8000c1e1900 */
[----:B------:R-:W3:Y:S01]  /*01c0*/  LDG.E R3, desc[UR4][R4.64] ;  /* 0x0000000404037981 */ /* 0x000ee2000c1e1900 */
[----:B------:R-:W-:-:S03]  /*01d0*/  IMAD.WIDE.U32 R24, R25, 0x4, R6 ;  /* 0x0000000419187825 */ /* 0x000fc600078e0006 */
[----:B------:R-:W2:Y:S01]  /*01e0*/  LDG.E R29, desc[UR4][R4.64+0x4] ;  /* 0x00000404041d7981 */ /* 0x000ea2000c1e1900 */
[----:B------:R-:W-:Y:S01]  /*01f0*/  IADD3 R17, PT, PT, R19, 0x1000, RZ ;  /* 0x0000100013117810 */ /* 0x000fe20007ffe0ff */
[----:B------:R-:W-:Y:S02]  /*0200*/  IMAD.WIDE.U32 R8, R9, 0x4, R6 ;  /* 0x0000000409087825 */ /* 0x000fe400078e0006 */
[----:B------:R-:W4:Y:S01]  /*0210*/  LDG.E R21, desc[UR4][R24.64] ;  /* 0x0000000418157981 */ /* 0x000f22000c1e1900 */
[----:B------:R-:W-:-:S03]  /*0220*/  IADD3 R23, PT, PT, R19, 0x1400, RZ ;  /* 0x0000140013177810 */ /* 0x000fc60007ffe0ff */
[----:B------:R-:W4:Y:S01]  /*0230*/  LDG.E R18, desc[UR4][R4.64+0x8] ;  /* 0x0000080404127981 */ /* 0x000f22000c1e1900 */
[----:B0-----:R-:W-:-:S03]  /*0240*/  IMAD.WIDE.U32 R10, R17, 0x4, R6 ;  /* 0x00000004110a7825 */ /* 0x001fc600078e0006 */
[----:B------:R0:W5:Y:S01]  /*0250*/  LDG.E R17, desc[UR4][R8.64] ;  /* 0x0000000408117981 */ /* 0x000162000c1e1900 */
[----:B-1----:R-:W-:-:S03]  /*0260*/  IADD3 R13, PT, PT, R19, 0x1800, RZ ;  /* 0x00001800130d7810 */ /* 0x002fc60007ffe0ff */
[----:B------:R-:W5:Y:S04]  /*0270*/  LDG.E R20, desc[UR4][R4.64+0xc] ;  /* 0x00000c0404147981 */ /* 0x000f68000c1e1900 */
[----:B------:R-:W5:Y:S01]  /*0280*/  LDG.E R22, desc[UR4][R10.64] ;  /* 0x000000040a167981 */ /* 0x000f62000c1e1900 */
[----:B0-----:R-:W-:-:S03]  /*0290*/  IMAD.WIDE.U32 R8, R23, 0x4, R6 ;  /* 0x0000000417087825 */ /* 0x001fc600078e0006 */
[----:B------:R-:W5:Y:S01]  /*02a0*/  LDG.E R23, desc[UR4][R4.64+0x10] ;  /* 0x0000100404177981 */ /* 0x000f62000c1e1900 */
[----:B------:R-:W-:-:S03]  /*02b0*/  IMAD.WIDE.U32 R12, R13, 0x4, R6 ;  /* 0x000000040d0c7825 */ /* 0x000fc600078e0006 */
[----:B------:R-:W5:Y:S04]  /*02c0*/  LDG.E R25, desc[UR4][R8.64] ;  /* 0x0000000408197981 */ /* 0x000f68000c1e1900 */
[----:B------:R-:W5:Y:S04]  /*02d0*/  LDG.E R24, desc[UR4][R4.64+0x14] ;  /* 0x0000140404187981 */ /* 0x000f68000c1e1900 */
[----:B------:R0:W5:Y:S04]  /*02e0*/  LDG.E R26, desc[UR4][R12.64] ;  /* 0x000000040c1a7981 */ /* 0x000168000c1e1900 */
[----:B------:R-:W5:Y:S01]  /*02f0*/  LDG.E R27, desc[UR4][R4.64+0x18] ;  /* 0x00001804041b7981 */ /* 0x000f62000c1e1900 */
[----:B0-----:R-:W-:-:S05]  /*0300*/  IADD3 R13, PT, PT, R19, 0x2800, RZ ;  /* 0x00002800130d7810 */ /* 0x001fca0007ffe0ff */
[----:B------:R-:W-:-:S04]  /*0310*/  IMAD.WIDE.U32 R12, R13, 0x4, R6 ;  /* 0x000000040d0c7825 */ /* 0x000fc800078e0006 */
[----:B---3--:R-:W-:Y:S01]  /*0320*/  FFMA R28, R3, R28, R0 ;  /* 0x0000001c031c7223 */ /* 0x008fe20000000000 */
[C---:B------:R-:W-:Y:S02]  /*0330*/  IADD3 R3, PT, PT, R19.reuse, 0x1c00, RZ ;  /* 0x00001c0013037810 */ /* 0x040fe40007ffe0ff */
[----:B------:R-:W-:Y:S01]  /*0340*/  IADD3 R0, PT, PT, R19, 0x2000, RZ ;  /* 0x0000200013007810 */ /* 0x000fe20007ffe0ff */
[----:B--2---:R-:W-:Y:S02]  /*0350*/  FFMA R29, R29, R2, R28 ;  /* 0x000000021d1d7223 */ /* 0x004fe4000000001c */
[----:B------:R-:W-:Y:S01]  /*0360*/  IMAD.WIDE.U32 R2, R3, 0x4, R6 ;  /* 0x0000000403027825 */ /* 0x000fe200078e0006 */
[----:B------:R-:W-:-:S03]  /*0370*/  IADD3 R28, PT, PT, R19, 0x2400, RZ ;  /* 0x00002400131c7810 */ /* 0x000fc60007ffe0ff */
[----:B------:R-:W-:-:S04]  /*0380*/  IMAD.WIDE.U32 R10, R0, 0x4, R6 ;  /* 0x00000004000a7825 */ /* 0x000fc800078e0006 */
[----:B----4-:R-:W-:Y:S01]  /*0390*/  FFMA R29, R18, R21, R29 ;  /* 0x00000015121d7223 */ /* 0x010fe2000000001d */
[----:B------:R0:W2:Y:S01]  /*03a0*/  LDG.E R0, desc[UR4][R2.64] ;  /* 0x0000000402007981 */ /* 0x0000a2000c1e1900 */
[----:B------:R-:W-:-:S03]  /*03b0*/  IMAD.WIDE.U32 R8, R28, 0x4, R6 ;  /* 0x000000041c087825 */ /* 0x000fc600078e0006 */
[----:B------:R-:W2:Y:S01]  /*03c0*/  LDG.E R21, desc[UR4][R4.64+0x1c] ;  /* 0x00001c0404157981 */ /* 0x000ea2000c1e1900 */
[----:B------:R-:W-:Y:S01]  /*03d0*/  IADD3 R28, PT, PT, R19, 0x2c00, RZ ;  /* 0x00002c00131c7810 */ /* 0x000fe20007ffe0ff */
[----:B-----5:R-:W-:Y:S02]  /*03e0*/  FFMA R20, R20, R17, R29 ;  /* 0x0000001114147223 */ /* 0x020fe4000000001d */
[----:B------:R-:W3:Y:S04]  /*03f0*/  LDG.E R10, desc[UR4][R10.64] ;  /* 0x000000040a0a7981 */ /* 0x000ee8000c1e1900 */
[----:B------:R-:W3:Y:S01]  /*0400*/  LDG.E R17, desc[UR4][R4.64+0x20] ;  /* 0x0000200404117981 */ /* 0x000ee2000c1e1900 */
[----:B0-----:R-:W-:-:S04]  /*0410*/  IMAD.WIDE.U32 R2, R28, 0x4, R6 ;  /* 0x000000041c027825 */ /* 0x001fc800078e0006 */
[----:B------:R-:W-:Y:S01]  /*0420*/  FFMA R29, R23, R22, R20 ;  /* 0x00000016171d7223 */ /* 0x000fe20000000014 */
[----:B------:R0:W4:Y:S01]  /*0430*/  LDG.E R18, desc[UR4][R8.64] ;  /* 0x0000000408127981 */ /* 0x000122000c1e1900 */
[----:B------:R-:W-:-:S03]  /*0440*/  IADD3 R28, PT, PT, R19, 0x3000, RZ ;  /* 0x00003000131c7810 */ /* 0x000fc60007ffe0ff */
[----:B------:R-:W4:Y:S01]  /*0450*/  LDG.E R23, desc[UR4][R4.64+0x24] ;  /* 0x0000240404177981 */ /* 0x000f22000c1e1900 */
[----:B------:R-:W-:-:S03]  /*0460*/  FFMA R24, R24, R25, R29 ;  /* 0x0000001918187223 */ /* 0x000fc6000000001d */
[----:B------:R1:W5:Y:S01]  /*0470*/  LDG.E R11, desc[UR4][R12.64] ;  /* 0x000000040c0b7981 */ /* 0x000362000c1e1900 */
[----:B------:R-:W-:Y:S01]  /*0480*/  IADD3 R29, PT, PT, R19, 0x3400, RZ ;  /* 0x00003400131d7810 */ /* 0x000fe20007ffe0ff */
[----:B0-----:R-:W-:Y:S02]  /*0490*/  IMAD.WIDE.U32 R8, R28, 0x4, R6 ;  /* 0x000000041c087825 */ /* 0x001fe400078e0006 */
[----:B------:R-:W5:Y:S02]  /*04a0*/  LDG.E R22, desc[UR4][R4.64+0x28] ;  /* 0x0000280404167981 */ /* 0x000f64000c1e1900 */
[----:B------:R-:W-:Y:S02]  /*04b0*/  FFMA R26, R27, R26, R24 ;  /* 0x0000001a1b1a7223 */ /* 0x000fe40000000018 */
[----:B------:R0:W5:Y:S01]  /*04c0*/  LDG.E R20, desc[UR4][R2.64] ;  /* 0x0000000402147981 */ /* 0x000162000c1e1900 */
[----:B------:R-:W-:Y:S01]  /*04d0*/  IADD3 R27, PT, PT, R19, 0x3800, RZ ;  /* 0x00003800131b7810 */ /* 0x000fe20007ffe0ff */
[----:B-1----:R-:W-:-:S02]  /*04e0*/  IMAD.WIDE.U32 R12, R29, 0x4, R6 ;  /* 0x000000041d0c7825 */ /* 0x002fc400078e0006 */
[----:B------:R-:W5:Y:S01]  /*04f0*/  LDG.E R25, desc[UR4][R4.64+0x2c] ;  /* 0x00002c0404197981 */ /* 0x000f62000c1e1900 */
[----:B------:R-:W-:-:S03]  /*0500*/  IADD3 R29, PT, PT, R19, 0x3c00, RZ ;  /* 0x00003c00131d7810 */ /* 0x000fc60007ffe0ff */
[----:B------:R-:W5:Y:S01]  /*0510*/  LDG.E R9, desc[UR4][R8.64] ;  /* 0x0000000408097981 */ /* 0x000f62000c1e1900 */
[----:B0-----:R-:W-:-:S03]  /*0520*/  IMAD.WIDE.U32 R2, R27, 0x4, R6 ;  /* 0x000000041b027825 */ /* 0x001fc600078e0006 */
[----:B------:R-:W5:Y:S01]  /*0530*/  LDG.E R24, desc[UR4][R4.64+0x30] ;  /* 0x0000300404187981 */ /* 0x000f62000c1e1900 */
[----:B------:R-:W-:-:S03]  /*0540*/  IMAD.WIDE.U32 R6, R29, 0x4, R6 ;  /* 0x000000041d067825 */ /* 0x000fc600078e0006 */
[----:B------:R-:W5:Y:S04]  /*0550*/  LDG.E R12, desc[UR4][R12.64] ;  /* 0x000000040c0c7981 */ /* 0x000f68000c1e1900 */
[----:B------:R-:W5:Y:S04]  /*0560*/  LDG.E R19, desc[UR4][R4.64+0x34] ;  /* 0x0000340404137981 */ /* 0x000f68000c1e1900 */
[----:B------:R-:W5:Y:S04]  /*0570*/  LDG.E R2, desc[UR4][R2.64] ;  /* 0x0000000402027981 */ /* 0x000f68000c1e1900 */
[----:B------:R-:W5:Y:S04]  /*0580*/  LDG.E R27, desc[UR4][R4.64+0x38] ;  /* 0x00003804041b7981 */ /* 0x000f68000c1e1900 */
[----:B------:R-:W5:Y:S04]  /*0590*/  LDG.E R28, desc[UR4][R4.64+0x3c] ;  /* 0x00003c04041c7981 */ /* 0x000f68000c1e1900 */
[----:B------:R-:W5:Y:S01]  /*05a0*/  LDG.E R7, desc[UR4][R6.64] ;  /* 0x0000000406077981 */ /* 0x000f62000c1e1900 */
[----:B------:R-:W-:-:S04]  /*05b0*/  IADD3 R16, PT, PT, R16, 0x10, RZ ;  /* 0x0000001010107810 */ /* 0x000fc80007ffe0ff */
[----:B------:R-:W-:Y:S01]  /*05c0*/  ISETP.NE.AND P0, PT, R16, 0x400, PT ;  /* 0x000004001000780c */ /* 0x000fe20003f05270 */
[----:B--2---:R-:W-:-:S04]  /*05d0*/  FFMA R0, R21, R0, R26 ;  /* 0x0000000015007223 */ /* 0x004fc8000000001a */
[----:B---3--:R-:W-:-:S04]  /*05e0*/  FFMA R0, R17, R10, R0 ;  /* 0x0000000a11007223 */ /* 0x008fc80000000000 */
[----:B----4-:R-:W-:-:S04]  /*05f0*/  FFMA R23, R23, R18, R0 ;  /* 0x0000001217177223 */ /* 0x010fc80000000000 */
[----:B-----5:R-:W-:-:S04]  /*0600*/  FFMA R22, R22, R11, R23 ;  /* 0x0000000b16167223 */ /* 0x020fc80000000017 */
[----:B------:R-:W-:-:S04]  /*0610*/  FFMA R25, R25, R20, R22 ;  /* 0x0000001419197223 */ /* 0x000fc80000000016 */
[----:B------:R-:W-:-:S04]  /*0620*/  FFMA R24, R24, R9, R25 ;  /* 0x0000000918187223 */ /* 0x000fc80000000019 */
[----:B------:R-:W-:-:S04]  /*0630*/  FFMA R12, R19, R12, R24 ;  /* 0x0000000c130c7223 */ /* 0x000fc80000000018 */
[----:B------:R-:W-:-:S04]  /*0640*/  FFMA R27, R27, R2, R12 ;  /* 0x000000021b1b7223 */ /* 0x000fc8000000000c */
[----:B------:R-:W-:Y:S01]  /*0650*/  FFMA R0, R28, R7, R27 ;  /* 0x000000071c007223 */ /* 0x000fe2000000001b */
[----:B------:R-:W-:Y:S06]  /*0660*/  @P0 BRA `(.L_x_0) ;  /* 0xfffffff800a40947 */ /* 0x000fec000383ffff */
[----:B------:R-:W0:Y:S01]  /*0670*/  LDC.64 R2, c[0x0][0x390] ;  /* 0x0000e400ff027b82 */ /* 0x000e220000000a00 */
[----:B------:R-:W-:-:S05]  /*0680*/  LEA R15, R14, R15, 0xa ;  /* 0x0000000f0e0f7211 */ /* 0x000fca00078e50ff */
[----:B0-----:R-:W-:-:S05]  /*0690*/  IMAD.WIDE.U32 R2, R15, 0x4, R2 ;  /* 0x000000040f027825 */ /* 0x001fca00078e0002 */
[----:B------:R-:W-:Y:S01]  /*06a0*/  STG.E desc[UR4][R2.64], R0 ;  /* 0x0000000002007986 */ /* 0x000fe2000c101904 */
[----:B------:R-:W-:Y:S05]  /*06b0*/  EXIT ;  /* 0x000000000000794d */ /* 0x000fea0003800000 */
.L_x_1:
[----:B------:R-:W-:-:S00]  /*06c0*/  BRA `(.L_x_1) ;  /* 0xfffffffc00fc7947 */ /* 0x000fc0000383ffff */
[----:B------:R-:W-:-:S00]  /*06d0*/  NOP ;  /* 0x0000000000007918 */ /* 0x000fc00000000000 */
        /* <DEDUP_REMOVED lines=10> */
.L_x_2:


//--------------------- .nv.shared.reserved.0     --------------------------
	.section	.nv.shared.reserved.0,"aw",@nobits
	.weak		__nv_reservedSMEM_offset_0_alias
	.size		__nv_reservedSMEM_offset_0_alias, 0, 64
	.other		__nv_reservedSMEM_offset_0_alias,@"STO_CUDA_RESERVED_SHARED STV_DEFAULT"
__nv_reservedSMEM_offset_0_alias:
	.zero		0
	.zero		64


//--------------------- .nv.constant0._Z11d_multiply0PfS_S_ --------------------------
	.section	.nv.constant0._Z11d_multiply0PfS_S_,"a",@progbits
	.sectionflags	@""
	.align	4
.nv.constant0._Z11d_multiply0PfS_S_:
	.zero		920


//--------------------- SYMBOLS --------------------------

	.type		.nv.reservedSmem.offset0,@object
	.size		.nv.reservedSmem.offset0,0x4
